//
// Generated by NVIDIA NVVM Compiler
//
// Compiler Build ID: CL-36424714
// Cuda compilation tools, release 13.0, V13.0.88
// Based on NVVM 20.0.0
//

.version 9.0
.target sm_100
.address_size 64

	// .globl	_Z7initFunPi

.visible .entry _Z7initFunPi(
	.param .u64 .ptr .align 1 _Z7initFunPi_param_0
)
{
	.reg .b32 	%r<7>;
	.reg .b64 	%rd<5>;

	ld.param.u64 	%rd1, [_Z7initFunPi_param_0];
	cvta.to.global.u64 	%rd2, %rd1;
	mov.u32 	%r1, %tid.x;
	mov.u32 	%r2, %ctaid.x;
	mov.u32 	%r3, %ntid.x;
	mad.lo.s32 	%r4, %r2, %r3, %r1;
	mul.wide.s32 	%rd3, %r4, 4;
	add.s64 	%rd4, %rd2, %rd3;
	ld.global.u32 	%r5, [%rd4];
	mul.lo.s32 	%r6, %r5, 10;
	st.global.u32 	[%rd4], %r6;
	ret;

}


// ===== COMPILED SASS (sm_100) =====

	.target	sm_100

	.elftype	@"ET_EXEC"


//--------------------- .note.nv.tkinfo           --------------------------
	.section	.note.nv.tkinfo,"",@"SHT_NOTE"
	.sectionflags	@"SHF_NOTE_NV_TKINFO"
	.tkinfo
        /*0018*/ 	.word	0x00000002
        /*0030*/ 	.string	""
        /*0030*/ 	.string	"ptxas"
        /*0030*/ 	.string	"Cuda compilation tools, release 13.0, V13.0.88"
        /*0030*/ 	.string	"Build cuda_13.0.r13.0/compiler.36424714_0"
        /*0030*/ 	.string	"-arch sm_100 -m 64 "



//--------------------- .note.nv.cuinfo           --------------------------
	.section	.note.nv.cuinfo,"",@"SHT_NOTE"
	.sectionflags	@"SHF_NOTE_NV_CUINFO"
        /*0018*/ 	.short	0x0002
        /*001a*/ 	.short	0x0064
        /*001c*/ 	.short	0x0082
	.zero		2


//--------------------- .nv.info                  --------------------------
	.section	.nv.info,"",@"SHT_CUDA_INFO"
	.align	4


	//----- nvinfo : EIATTR_REGCOUNT
	.align		4
        /*0000*/ 	.byte	0x04, 0x2f
        /*0002*/ 	.short	(.L_1 - .L_0)
	.align		4
.L_0:
        /*0004*/ 	.word	index@(_Z7initFunPi)
        /*0008*/ 	.word	0x00000008


	//----- nvinfo : EIATTR_FRAME_SIZE
	.align		4
.L_1:
        /*000c*/ 	.byte	0x04, 0x11
        /*000e*/ 	.short	(.L_3 - .L_2)
	.align		4
.L_2:
        /*0010*/ 	.word	index@(_Z7initFunPi)
        /*0014*/ 	.word	0x00000000


	//----- nvinfo : EIATTR_MIN_STACK_SIZE
	.align		4
.L_3:
        /*0018*/ 	.byte	0x04, 0x12
        /*001a*/ 	.short	(.L_5 - .L_4)
	.align		4
.L_4:
        /*001c*/ 	.word	index@(_Z7initFunPi)
        /*0020*/ 	.word	0x00000000
.L_5:


//--------------------- .nv.compat                --------------------------
	.section	.nv.compat,"",@"SHT_CUDA_COMPAT_INFO"
	.align	4
        /*0000*/ 	.byte	0x02, 0x09, 0x00, 0x00, 0x02, 0x02, 0x01, 0x00, 0x02, 0x05, 0x05, 0x00, 0x03, 0x07, 0x01, 0x01
        /*0010*/ 	.byte	0x02, 0x03, 0x00, 0x00, 0x02, 0x06, 0x01, 0x00, 0x04, 0x0b, 0x08, 0x00, 0x09, 0x00, 0x00, 0x00
        /*0020*/ 	.byte	0x00, 0x00, 0x00, 0x00


//--------------------- .nv.info._Z7initFunPi     --------------------------
	.section	.nv.info._Z7initFunPi,"",@"SHT_CUDA_INFO"
	.sectionflags	@""
	.align	4


	//----- nvinfo : EIATTR_CUDA_API_VERSION
	.align		4
        /*0000*/ 	.byte	0x04, 0x37
        /*0002*/ 	.short	(.L_7 - .L_6)
.L_6:
        /*0004*/ 	.word	0x00000082


	//----- nvinfo : EIATTR_KPARAM_INFO
	.align		4
.L_7:
        /*0008*/ 	.byte	0x04, 0x17
        /*000a*/ 	.short	(.L_9 - .L_8)
.L_8:
        /*000c*/ 	.word	0x00000000
        /*0010*/ 	.short	0x0000
        /*0012*/ 	.short	0x0000
        /*0014*/ 	.byte	0x00, 0xf5, 0x21, 0x00


	//----- nvinfo : EIATTR_SPARSE_MMA_MASK
	.align		4
.L_9:
        /*0018*/ 	.byte	0x03, 0x50
        /*001a*/ 	.short	0x0000


	//----- nvinfo : EIATTR_MAXREG_COUNT
	.align		4
        /*001c*/ 	.byte	0x03, 0x1b
        /*001e*/ 	.short	0x00ff


	//----- nvinfo : EIATTR_MERCURY_ISA_VERSION
	.align		4
        /*0020*/ 	.byte	0x03, 0x5f
        /*0022*/ 	.short	0x0101


	//----- nvinfo : EIATTR_VRC_CTA_INIT_COUNT
	.align		4
        /*0024*/ 	.byte	0x02, 0x4a
	.zero		1
	.zero		1


	//----- nvinfo : EIATTR_EXIT_INSTR_OFFSETS
	.align		4
        /*0028*/ 	.byte	0x04, 0x1c
        /*002a*/ 	.short	(.L_11 - .L_10)


	//   ....[0]....
.L_10:
        /*002c*/ 	.word	0x000000b0


	//----- nvinfo : EIATTR_CBANK_PARAM_SIZE
	.align		4
.L_11:
        /*0030*/ 	.byte	0x03, 0x19
        /*0032*/ 	.short	0x0008


	//----- nvinfo : EIATTR_PARAM_CBANK
	.align		4
        /*0034*/ 	.byte	0x04, 0x0a
        /*0036*/ 	.short	(.L_13 - .L_12)
	.align		4
.L_12:
        /*0038*/ 	.word	index@(.nv.constant0._Z7initFunPi)
        /*003c*/ 	.short	0x0380
        /*003e*/ 	.short	0x0008


	//----- nvinfo : EIATTR_SW_WAR
	.align		4
.L_13:
        /*0040*/ 	.byte	0x04, 0x36
        /*0042*/ 	.short	(.L_15 - .L_14)
.L_14:
        /*0044*/ 	.word	0x00000008
.L_15:


//--------------------- .nv.callgraph             --------------------------
	.section	.nv.callgraph,"",@"SHT_CUDA_CALLGRAPH"
	.align	4
	.sectionentsize	8
	.align		4
        /*0000*/ 	.word	0x00000000
	.align		4
        /*0004*/ 	.word	0xffffffff
	.align		4
        /*0008*/ 	.word	0x00000000
	.align		4
        /*000c*/ 	.word	0xfffffffe
	.align		4
        /*0010*/ 	.word	0x00000000
	.align		4
        /*0014*/ 	.word	0xfffffffd
	.align		4
        /*0018*/ 	.word	0x00000000
	.align		4
        /*001c*/ 	.word	0xfffffffc


//--------------------- .text._Z7initFunPi        --------------------------
	.section	.text._Z7initFunPi,"ax",@progbits
	.align	128
        .global         _Z7initFunPi
        .type           _Z7initFunPi,@function
        .size           _Z7initFunPi,(.L_x_1 - _Z7initFunPi)
        .other          _Z7initFunPi,@"STO_CUDA_ENTRY STV_DEFAULT"
_Z7initFunPi:
.text._Z7initFunPi:
[----:B------:R-:W-:Y:S01]  /*0000*/  LDC R1, c[0x0][0x37c] ;  /* 0x0000df00ff017b82 */ /* 0x000fe20000000800 */
[----:B------:R-:W0:Y:S07]  /*0010*/  S2R R5, SR_TID.X ;  /* 0x0000000000057919 */ /* 0x000e2e0000002100 */
[----:B------:R-:W0:Y:S01]  /*0020*/  S2UR UR6, SR_CTAID.X ;  /* 0x00000000000679c3 */ /* 0x000e220000002500 */
[----:B------:R-:W1:Y:S07]  /*0030*/  LDCU.64 UR4, c[0x0][0x358] ;  /* 0x00006b00ff0477ac */ /* 0x000e6e0008000a00 */
[----:B------:R-:W0:Y:S08]  /*0040*/  LDC R0, c[0x0][0x360] ;  /* 0x0000d800ff007b82 */ /* 0x000e300000000800 */
[----:B------:R-:W2:Y:S01]  /*0050*/  LDC.64 R2, c[0x0][0x380] ;  /* 0x0000e000ff027b82 */ /* 0x000ea20000000a00 */
[----:B0-----:R-:W-:-:S04]  /*0060*/  IMAD R5, R0, UR6, R5 ;  /* 0x0000000600057c24 */ /* 0x001fc8000f8e0205 */
[----:B--2---:R-:W-:-:S05]  /*0070*/  IMAD.WIDE R2, R5, 0x4, R2 ;  /* 0x0000000405027825 */ /* 0x004fca00078e0202 */
[----:B-1----:R-:W2:Y:S02]  /*0080*/  LDG.E R0, desc[UR4][R2.64] ;  /* 0x0000000402007981 */ /* 0x002ea4000c1e1900 */
[----:B--2---:R-:W-:-:S05]  /*0090*/  IMAD R5, R0, 0xa, RZ ;  /* 0x0000000a00057824 */ /* 0x004fca00078e02ff */
[----:B------:R-:W-:Y:S01]  /*00a0*/  STG.E desc[UR4][R2.64], R5 ;  /* 0x0000000502007986 */ /* 0x000fe2000c101904 */
[----:B------:R-:W-:Y:S05]  /*00b0*/  EXIT ;  /* 0x000000000000794d */ /* 0x000fea0003800000 */
.L_x_0:
[----:B------:R-:W-:-:S00]  /*00c0*/  BRA `(.L_x_0) ;  /* 0xfffffffc00fc7947 */ /* 0x000fc0000383ffff */
[----:B------:R-:W-:-:S00]  /*00d0*/  NOP ;  /* 0x0000000000007918 */ /* 0x000fc00000000000 */
        /* <DEDUP_REMOVED lines=10> */
.L_x_1:


//--------------------- .nv.shared.reserved.0     --------------------------
	.section	.nv.shared.reserved.0,"aw",@nobits
	.weak		__nv_reservedSMEM_offset_0_alias
	.size		__nv_reservedSMEM_offset_0_alias, 0, 64
	.other		__nv_reservedSMEM_offset_0_alias,@"STO_CUDA_RESERVED_SHARED STV_DEFAULT"
__nv_reservedSMEM_offset_0_alias:
	.zero		0
	.zero		64


//--------------------- .nv.constant0._Z7initFunPi --------------------------
	.section	.nv.constant0._Z7initFunPi,"a",@progbits
	.sectionflags	@""
	.align	4
.nv.constant0._Z7initFunPi:
	.zero		904


//--------------------- SYMBOLS --------------------------

	.type		.nv.reservedSmem.offset0,@object
	.size		.nv.reservedSmem.offset0,0x4
